	.version 1.4
	.target sm_10, map_f64_to_f32
	// compiled with /pkgs/cuda-5.0.35/open64/lib//be
	// nvopencc 4.1 built on 2012-09-21

	//-----------------------------------------------------------
	// Compiling /tmp/tmpxft_00002da7_00000000-9_kernel.cpp3.i (/tmp/ccBI#.4FO1QP)
	//-----------------------------------------------------------

	//-----------------------------------------------------------
	// Options:
	//-----------------------------------------------------------
	//  Target:ptx, ISA:sm_10, Endian:little, Pointer Size:64
	//  -O3	(Optimization level)
	//  -g0	(Debug level)
	//  -m2	(Report advisories)
	//-----------------------------------------------------------

	.file	1	"<command-line>"
	.file	2	"/tmp/tmpxft_00002da7_00000000-8_kernel.cudafe2.gpu"
	.file	3	"/usr/lib/gcc/x86_64-redhat-linux/4.4.7/include/stddef.h"
	.file	4	"/pkgs/cuda-5.0.35/bin/../include/crt/device_runtime.h"
	.file	5	"/pkgs/cuda-5.0.35/bin/../include/host_defines.h"
	.file	6	"/pkgs/cuda-5.0.35/bin/../include/builtin_types.h"
	.file	7	"/pkgs/cuda-5.0.35/bin/../include/device_types.h"
	.file	8	"/pkgs/cuda-5.0.35/bin/../include/driver_types.h"
	.file	9	"/pkgs/cuda-5.0.35/bin/../include/surface_types.h"
	.file	10	"/pkgs/cuda-5.0.35/bin/../include/texture_types.h"
	.file	11	"/pkgs/cuda-5.0.35/bin/../include/vector_types.h"
	.file	12	"/pkgs/cuda-5.0.35/bin/../include/device_launch_parameters.h"
	.file	13	"/pkgs/cuda-5.0.35/bin/../include/crt/storage_class.h"
	.file	14	"kernel.cu"
	.file	15	"/pkgs/cuda-5.0.35/bin/../include/common_functions.h"
	.file	16	"/pkgs/cuda-5.0.35/bin/../include/math_functions.h"
	.file	17	"/pkgs/cuda-5.0.35/bin/../include/math_constants.h"
	.file	18	"/pkgs/cuda-5.0.35/bin/../include/device_functions.h"
	.file	19	"/pkgs/cuda-5.0.35/bin/../include/sm_11_atomic_functions.h"
	.file	20	"/pkgs/cuda-5.0.35/bin/../include/sm_12_atomic_functions.h"
	.file	21	"/pkgs/cuda-5.0.35/bin/../include/sm_13_double_functions.h"
	.file	22	"/pkgs/cuda-5.0.35/bin/../include/sm_20_atomic_functions.h"
	.file	23	"/pkgs/cuda-5.0.35/bin/../include/sm_35_atomic_functions.h"
	.file	24	"/pkgs/cuda-5.0.35/bin/../include/sm_20_intrinsics.h"
	.file	25	"/pkgs/cuda-5.0.35/bin/../include/sm_30_intrinsics.h"
	.file	26	"/pkgs/cuda-5.0.35/bin/../include/sm_35_intrinsics.h"
	.file	27	"/pkgs/cuda-5.0.35/bin/../include/surface_functions.h"
	.file	28	"/pkgs/cuda-5.0.35/bin/../include/texture_fetch_functions.h"
	.file	29	"/pkgs/cuda-5.0.35/bin/../include/texture_indirect_functions.h"
	.file	30	"/pkgs/cuda-5.0.35/bin/../include/surface_indirect_functions.h"
	.file	31	"/pkgs/cuda-5.0.35/bin/../include/math_functions_dbl_ptx1.h"


	.entry _Z9addKernelPiPKiS1_ (
		.param .u64 __cudaparm__Z9addKernelPiPKiS1__c,
		.param .u64 __cudaparm__Z9addKernelPiPKiS1__a,
		.param .u64 __cudaparm__Z9addKernelPiPKiS1__b)
	{
	.reg .u32 %r<6>;
	.reg .u64 %rd<10>;
	.loc	14	10	0
 //   6  #include <stdlib.h>
 //   7  
 //   8  cudaError_t addWithCuda(int *c, const int *a, const int *b, unsigned int size);
 //   9  
 //  10  __global__ void addKernel(int *c, const int *a, const int *b)
$LDWbegin__Z9addKernelPiPKiS1_:
	.loc	14	13	0
 //  11  {
 //  12      int i = threadIdx.x;
 //  13      c[i] = a[i] + b[i];
	cvt.s32.u16 	%r1, %tid.x;
	cvt.s64.s32 	%rd1, %r1;
	mul.wide.s32 	%rd2, %r1, 4;
	ld.param.u64 	%rd3, [__cudaparm__Z9addKernelPiPKiS1__a];
	add.u64 	%rd4, %rd3, %rd2;
	ld.global.s32 	%r2, [%rd4+0];
	ld.param.u64 	%rd5, [__cudaparm__Z9addKernelPiPKiS1__b];
	add.u64 	%rd6, %rd5, %rd2;
	ld.global.s32 	%r3, [%rd6+0];
	add.s32 	%r4, %r2, %r3;
	ld.param.u64 	%rd7, [__cudaparm__Z9addKernelPiPKiS1__c];
	add.u64 	%rd8, %rd7, %rd2;
	st.global.s32 	[%rd8+0], %r4;
	.loc	14	14	0
 //  14  }
	exit;
$LDWend__Z9addKernelPiPKiS1_:
	} // _Z9addKernelPiPKiS1_

	.entry _Z12conwayThreadPcS_ii (
		.param .u64 __cudaparm__Z12conwayThreadPcS_ii_oldState,
		.param .u64 __cudaparm__Z12conwayThreadPcS_ii_newState,
		.param .s32 __cudaparm__Z12conwayThreadPcS_ii_rows,
		.param .s32 __cudaparm__Z12conwayThreadPcS_ii_cols)
	{
	.reg .u16 %rh<4>;
	.reg .u32 %r<82>;
	.reg .u64 %rd<23>;
	.reg .pred %p<19>;
	.loc	14	28	0
 //  24  {
 //  25    *idx = row * cols + col;
 //  26  }
 //  27  
 //  28  __global__ void conwayThread(char *oldState, char *newState, int rows, int cols)
$LDWbegin__Z12conwayThreadPcS_ii:
	mov.u16 	%rh1, %ctaid.x;
	mov.u16 	%rh2, %ntid.x;
	mul.wide.u16 	%r1, %rh1, %rh2;
	cvt.u32.u16 	%r2, %tid.x;
	add.u32 	%r3, %r2, %r1;
	ld.param.s32 	%r4, [__cudaparm__Z12conwayThreadPcS_ii_cols];
	ld.param.s32 	%r5, [__cudaparm__Z12conwayThreadPcS_ii_rows];
	mul.lo.s32 	%r6, %r4, %r5;
	setp.lt.s32 	%p1, %r3, %r6;
	@%p1 bra 	$Lt_1_16642;
	bra.uni 	$LBB24__Z12conwayThreadPcS_ii;
$Lt_1_16642:
	ld.param.s32 	%r4, [__cudaparm__Z12conwayThreadPcS_ii_cols];
	.loc	14	40	0
 //  36    int rowIdx;
 //  37    int newIdx;
 //  38  
 //  39    idxToCoords(idx, &rowIdx, &colIdx, rows, cols);
 //  40    coordsToIdx(rowIdx, colIdx, &newIdx, rows, cols);
	rem.s32 	%r7, %r3, %r4;
	.loc	14	28	0
	ld.param.s32 	%r5, [__cudaparm__Z12conwayThreadPcS_ii_rows];
	.loc	14	40	0
	div.s32 	%r8, %r3, %r5;
	mov.s32 	%r9, 0;
	setp.ne.s32 	%p2, %r7, %r9;
	ld.param.u64 	%rd1, [__cudaparm__Z12conwayThreadPcS_ii_oldState];
	@!%p2 bra 	$Lt_1_17410;
	.loc	14	28	0
	ld.param.s32 	%r4, [__cudaparm__Z12conwayThreadPcS_ii_cols];
	.loc	14	55	0
 //  51    //printf("Thread: %d continuing\n", idx);
 //  52  
 //  53    if (colIdx != 0)
 //  54    {
 //  55      tempRow = rowIdx;
	mul.lo.s32 	%r10, %r8, %r4;
	add.s32 	%r11, %r7, %r10;
	cvt.s64.s32 	%rd2, %r11;
	.loc	14	40	0
	ld.param.u64 	%rd1, [__cudaparm__Z12conwayThreadPcS_ii_oldState];
	.loc	14	55	0
	add.u64 	%rd3, %rd2, %rd1;
	ld.global.s8 	%r12, [%rd3+-1];
	mov.s32 	%r13, 1;
	set.eq.u32.s32 	%r14, %r12, %r13;
	neg.s32 	%r15, %r14;
	bra.uni 	$Lt_1_17154;
$Lt_1_17410:
	mov.s32 	%r15, 0;
$Lt_1_17154:
	mov.s32 	%r16, 0;
	setp.ne.s32 	%p3, %r8, %r16;
	selp.s32 	%r17, 1, 0, %p2;
	selp.s32 	%r18, 1, 0, %p3;
	and.b32 	%r19, %r17, %r18;
	mov.u32 	%r20, 0;
	setp.eq.s32 	%p4, %r19, %r20;
	@%p4 bra 	$Lt_1_17666;
	.loc	14	65	0
 //  61        numLiveNeighbors++;
 //  62    }
 //  63    if (colIdx != 0 && rowIdx != 0)
 //  64    {
 //  65      tempRow = rowIdx - 1;
	add.s32 	%r21, %r15, 1;
	sub.s32 	%r22, %r8, 1;
	.loc	14	28	0
	ld.param.s32 	%r4, [__cudaparm__Z12conwayThreadPcS_ii_cols];
	.loc	14	65	0
	mul.lo.s32 	%r23, %r4, %r22;
	add.s32 	%r24, %r7, %r23;
	cvt.s64.s32 	%rd4, %r24;
	.loc	14	40	0
	ld.param.u64 	%rd1, [__cudaparm__Z12conwayThreadPcS_ii_oldState];
	.loc	14	65	0
	add.u64 	%rd5, %rd4, %rd1;
	ld.global.s8 	%r25, [%rd5+-1];
	mov.s32 	%r26, 1;
	setp.eq.s32 	%p5, %r25, %r26;
	selp.s32 	%r15, %r21, %r15, %p5;
$Lt_1_17666:
	@!%p3 bra 	$Lt_1_18178;
	.loc	14	75	0
 //  71        numLiveNeighbors++;
 //  72    }
 //  73    if (rowIdx != 0)
 //  74    {
 //  75      tempRow = rowIdx - 1;
	add.s32 	%r27, %r15, 1;
	sub.s32 	%r28, %r8, 1;
	.loc	14	28	0
	ld.param.s32 	%r4, [__cudaparm__Z12conwayThreadPcS_ii_cols];
	.loc	14	75	0
	mul.lo.s32 	%r29, %r4, %r28;
	add.s32 	%r30, %r7, %r29;
	cvt.s64.s32 	%rd6, %r30;
	.loc	14	40	0
	ld.param.u64 	%rd1, [__cudaparm__Z12conwayThreadPcS_ii_oldState];
	.loc	14	75	0
	add.u64 	%rd7, %rd6, %rd1;
	ld.global.s8 	%r31, [%rd7+0];
	mov.s32 	%r32, 1;
	setp.eq.s32 	%p6, %r31, %r32;
	selp.s32 	%r15, %r27, %r15, %p6;
$Lt_1_18178:
	.loc	14	28	0
	ld.param.s32 	%r4, [__cudaparm__Z12conwayThreadPcS_ii_cols];
	.loc	14	75	0
	sub.s32 	%r33, %r4, 1;
	setp.ne.s32 	%p7, %r33, %r7;
	selp.s32 	%r34, 1, 0, %p7;
	and.b32 	%r35, %r34, %r18;
	mov.u32 	%r36, 0;
	setp.eq.s32 	%p8, %r35, %r36;
	@%p8 bra 	$Lt_1_18690;
	.loc	14	85	0
 //  81        numLiveNeighbors++;
 //  82    }
 //  83    if (rowIdx != 0 && colIdx != cols - 1)
 //  84    {
 //  85      tempRow = rowIdx - 1;
	add.s32 	%r37, %r15, 1;
	sub.s32 	%r38, %r8, 1;
	.loc	14	28	0
	ld.param.s32 	%r4, [__cudaparm__Z12conwayThreadPcS_ii_cols];
	.loc	14	85	0
	mul.lo.s32 	%r39, %r4, %r38;
	add.s32 	%r40, %r7, %r39;
	cvt.s64.s32 	%rd8, %r40;
	.loc	14	40	0
	ld.param.u64 	%rd1, [__cudaparm__Z12conwayThreadPcS_ii_oldState];
	.loc	14	85	0
	add.u64 	%rd9, %rd8, %rd1;
	ld.global.s8 	%r41, [%rd9+1];
	mov.s32 	%r42, 1;
	setp.eq.s32 	%p9, %r41, %r42;
	selp.s32 	%r15, %r37, %r15, %p9;
$Lt_1_18690:
	@!%p7 bra 	$Lt_1_19202;
	.loc	14	95	0
 //  91        numLiveNeighbors++;
 //  92    }
 //  93    if (colIdx != cols - 1)
 //  94    {
 //  95      tempRow = rowIdx;
	add.s32 	%r43, %r15, 1;
	.loc	14	28	0
	ld.param.s32 	%r4, [__cudaparm__Z12conwayThreadPcS_ii_cols];
	.loc	14	95	0
	mul.lo.s32 	%r44, %r8, %r4;
	add.s32 	%r45, %r7, %r44;
	cvt.s64.s32 	%rd10, %r45;
	.loc	14	40	0
	ld.param.u64 	%rd1, [__cudaparm__Z12conwayThreadPcS_ii_oldState];
	.loc	14	95	0
	add.u64 	%rd11, %rd10, %rd1;
	ld.global.s8 	%r46, [%rd11+1];
	mov.s32 	%r47, 1;
	setp.eq.s32 	%p10, %r46, %r47;
	selp.s32 	%r15, %r43, %r15, %p10;
$Lt_1_19202:
	.loc	14	28	0
	ld.param.s32 	%r5, [__cudaparm__Z12conwayThreadPcS_ii_rows];
	.loc	14	95	0
	sub.s32 	%r48, %r5, 1;
	setp.ne.s32 	%p11, %r48, %r8;
	selp.s32 	%r49, 1, 0, %p11;
	and.b32 	%r50, %r34, %r49;
	mov.u32 	%r51, 0;
	setp.eq.s32 	%p12, %r50, %r51;
	@%p12 bra 	$Lt_1_19714;
	.loc	14	105	0
 // 101        numLiveNeighbors++;
 // 102    }
 // 103    if (colIdx != cols - 1 && rowIdx != rows - 1)
 // 104    {
 // 105      tempRow = rowIdx + 1;
	add.s32 	%r52, %r15, 1;
	add.s32 	%r53, %r8, 1;
	.loc	14	28	0
	ld.param.s32 	%r4, [__cudaparm__Z12conwayThreadPcS_ii_cols];
	.loc	14	105	0
	mul.lo.s32 	%r54, %r4, %r53;
	add.s32 	%r55, %r7, %r54;
	cvt.s64.s32 	%rd12, %r55;
	.loc	14	40	0
	ld.param.u64 	%rd1, [__cudaparm__Z12conwayThreadPcS_ii_oldState];
	.loc	14	105	0
	add.u64 	%rd13, %rd12, %rd1;
	ld.global.s8 	%r56, [%rd13+1];
	mov.s32 	%r57, 1;
	setp.eq.s32 	%p13, %r56, %r57;
	selp.s32 	%r15, %r52, %r15, %p13;
$Lt_1_19714:
	@!%p11 bra 	$Lt_1_20226;
	.loc	14	115	0
 // 111        numLiveNeighbors++;
 // 112    }
 // 113    if (rowIdx != rows - 1)
 // 114    {
 // 115      tempRow = rowIdx + 1;
	add.s32 	%r58, %r15, 1;
	add.s32 	%r59, %r8, 1;
	.loc	14	28	0
	ld.param.s32 	%r4, [__cudaparm__Z12conwayThreadPcS_ii_cols];
	.loc	14	115	0
	mul.lo.s32 	%r60, %r4, %r59;
	add.s32 	%r61, %r7, %r60;
	cvt.s64.s32 	%rd14, %r61;
	.loc	14	40	0
	ld.param.u64 	%rd1, [__cudaparm__Z12conwayThreadPcS_ii_oldState];
	.loc	14	115	0
	add.u64 	%rd15, %rd14, %rd1;
	ld.global.s8 	%r62, [%rd15+0];
	mov.s32 	%r63, 1;
	setp.eq.s32 	%p14, %r62, %r63;
	selp.s32 	%r15, %r58, %r15, %p14;
$Lt_1_20226:
	and.b32 	%r64, %r17, %r49;
	mov.u32 	%r65, 0;
	setp.eq.s32 	%p15, %r64, %r65;
	@%p15 bra 	$Lt_1_20738;
	.loc	14	125	0
 // 121        numLiveNeighbors++;
 // 122    }
 // 123    if (rowIdx != rows - 1 && colIdx != 0)
 // 124    {
 // 125      tempRow = rowIdx + 1;
	add.s32 	%r66, %r15, 1;
	add.s32 	%r67, %r8, 1;
	.loc	14	28	0
	ld.param.s32 	%r4, [__cudaparm__Z12conwayThreadPcS_ii_cols];
	.loc	14	125	0
	mul.lo.s32 	%r68, %r4, %r67;
	add.s32 	%r69, %r7, %r68;
	cvt.s64.s32 	%rd16, %r69;
	.loc	14	40	0
	ld.param.u64 	%rd1, [__cudaparm__Z12conwayThreadPcS_ii_oldState];
	.loc	14	125	0
	add.u64 	%rd17, %rd16, %rd1;
	ld.global.s8 	%r70, [%rd17+-1];
	mov.s32 	%r71, 1;
	setp.eq.s32 	%p16, %r70, %r71;
	selp.s32 	%r15, %r66, %r15, %p16;
$Lt_1_20738:
	cvt.s64.s32 	%rd18, %r3;
	ld.param.u64 	%rd19, [__cudaparm__Z12conwayThreadPcS_ii_newState];
	add.u64 	%rd20, %rd18, %rd19;
	.loc	14	40	0
	ld.param.u64 	%rd1, [__cudaparm__Z12conwayThreadPcS_ii_oldState];
	.loc	14	125	0
	add.u64 	%rd21, %rd18, %rd1;
	ld.global.s8 	%r72, [%rd21+0];
	mov.u32 	%r73, 1;
	setp.ne.s32 	%p17, %r72, %r73;
	@%p17 bra 	$Lt_1_21506;
	.loc	14	136	0
 // 132    }
 // 133  
 // 134    if (oldState[idx] == 1)
 // 135    {
 // 136      if (numLiveNeighbors < 2 || numLiveNeighbors > 3)
	sub.u32 	%r74, %r15, 2;
	mov.u32 	%r75, 1;
	set.le.u32.u32 	%r76, %r74, %r75;
	neg.s32 	%r77, %r76;
	st.global.s8 	[%rd20+0], %r77;
	bra.uni 	$LBB24__Z12conwayThreadPcS_ii;
$Lt_1_21506:
	.loc	14	147	0
 // 143      }
 // 144    }
 // 145    else
 // 146    {
 // 147      if (numLiveNeighbors == 3)
	mov.s32 	%r78, 3;
	set.eq.u32.s32 	%r79, %r15, %r78;
	neg.s32 	%r80, %r79;
	st.global.s8 	[%rd20+0], %r80;
$LBB24__Z12conwayThreadPcS_ii:
	.loc	14	157	0
 // 153        newState[idx] = 0;
 // 154      }
 // 155    }
 // 156    //printf("Cell %d has %d live neighbors\n", idx, numLiveNeighbors);
 // 157  }
	exit;
$LDWend__Z12conwayThreadPcS_ii:
	} // _Z12conwayThreadPcS_ii



// ===== COMPILED SASS (sm_100) =====

	.target	sm_100

	.elftype	@"ET_EXEC"


//--------------------- .note.nv.tkinfo           --------------------------
	.section	.note.nv.tkinfo,"",@"SHT_NOTE"
	.sectionflags	@"SHF_NOTE_NV_TKINFO"
	.tkinfo
        /*0018*/ 	.word	0x00000002
        /*0030*/ 	.string	""
        /*0030*/ 	.string	"ptxas"
        /*0030*/ 	.string	"Cuda compilation tools, release 13.0, V13.0.88"
        /*0030*/ 	.string	"Build cuda_13.0.r13.0/compiler.36424714_0"
        /*0030*/ 	.string	"-arch sm_100 "



//--------------------- .note.nv.cuinfo           --------------------------
	.section	.note.nv.cuinfo,"",@"SHT_NOTE"
	.sectionflags	@"SHF_NOTE_NV_CUINFO"
        /*0018*/ 	.short	0x0002
        /*001a*/ 	.short	0x000a
        /*001c*/ 	.short	0x0082
	.zero		2


//--------------------- .nv.info                  --------------------------
	.section	.nv.info,"",@"SHT_CUDA_INFO"
	.align	4


	//----- nvinfo : EIATTR_REGCOUNT
	.align		4
        /*0000*/ 	.byte	0x04, 0x2f
        /*0002*/ 	.short	(.L_1 - .L_0)
	.align		4
.L_0:
        /*0004*/ 	.word	index@(_Z9addKernelPiPKiS1_)
        /*0008*/ 	.word	0x0000000c


	//----- nvinfo : EIATTR_FRAME_SIZE
	.align		4
.L_1:
        /*000c*/ 	.byte	0x04, 0x11
        /*000e*/ 	.short	(.L_3 - .L_2)
	.align		4
.L_2:
        /*0010*/ 	.word	index@(_Z9addKernelPiPKiS1_)
        /*0014*/ 	.word	0x00000000


	//----- nvinfo : EIATTR_REGCOUNT
	.align		4
.L_3:
        /*0018*/ 	.byte	0x04, 0x2f
        /*001a*/ 	.short	(.L_5 - .L_4)
	.align		4
.L_4:
        /*001c*/ 	.word	index@(_Z12conwayThreadPcS_ii)
        /*0020*/ 	.word	0x0000001c


	//----- nvinfo : EIATTR_FRAME_SIZE
	.align		4
.L_5:
        /*0024*/ 	.byte	0x04, 0x11
        /*0026*/ 	.short	(.L_7 - .L_6)
	.align		4
.L_6:
        /*0028*/ 	.word	index@(_Z12conwayThreadPcS_ii)
        /*002c*/ 	.word	0x00000000


	//----- nvinfo : EIATTR_MIN_STACK_SIZE
	.align		4
.L_7:
        /*0030*/ 	.byte	0x04, 0x12
        /*0032*/ 	.short	(.L_9 - .L_8)
	.align		4
.L_8:
        /*0034*/ 	.word	index@(_Z12conwayThreadPcS_ii)
        /*0038*/ 	.word	0x00000000


	//----- nvinfo : EIATTR_MIN_STACK_SIZE
	.align		4
.L_9:
        /*003c*/ 	.byte	0x04, 0x12
        /*003e*/ 	.short	(.L_11 - .L_10)
	.align		4
.L_10:
        /*0040*/ 	.word	index@(_Z9addKernelPiPKiS1_)
        /*0044*/ 	.word	0x00000000
.L_11:


//--------------------- .nv.compat                --------------------------
	.section	.nv.compat,"",@"SHT_CUDA_COMPAT_INFO"
	.align	4
        /*0000*/ 	.byte	0x02, 0x09, 0x00, 0x00, 0x02, 0x02, 0x01, 0x00, 0x02, 0x05, 0x05, 0x00, 0x03, 0x07, 0x01, 0x01
        /*0010*/ 	.byte	0x02, 0x03, 0x00, 0x00, 0x02, 0x06, 0x01, 0x00, 0x04, 0x0b, 0x08, 0x00, 0x09, 0x00, 0x00, 0x00
        /*0020*/ 	.byte	0x00, 0x00, 0x00, 0x00


//--------------------- .nv.info._Z12conwayThreadPcS_ii --------------------------
	.section	.nv.info._Z12conwayThreadPcS_ii,"",@"SHT_CUDA_INFO"
	.sectionflags	@""
	.align	4


	//----- nvinfo : EIATTR_CUDA_API_VERSION
	.align		4
        /*0000*/ 	.byte	0x04, 0x37
        /*0002*/ 	.short	(.L_13 - .L_12)
.L_12:
        /*0004*/ 	.word	0x00000082


	//----- nvinfo : EIATTR_KPARAM_INFO
	.align		4
.L_13:
        /*0008*/ 	.byte	0x04, 0x17
        /*000a*/ 	.short	(.L_15 - .L_14)
.L_14:
        /*000c*/ 	.word	0x00000000
        /*0010*/ 	.short	0x0003
        /*0012*/ 	.short	0x0014
        /*0014*/ 	.byte	0x00, 0xf0, 0x11, 0x00


	//----- nvinfo : EIATTR_KPARAM_INFO
	.align		4
.L_15:
        /*0018*/ 	.byte	0x04, 0x17
        /*001a*/ 	.short	(.L_17 - .L_16)
.L_16:
        /*001c*/ 	.word	0x00000000
        /*0020*/ 	.short	0x0002
        /*0022*/ 	.short	0x0010
        /*0024*/ 	.byte	0x00, 0xf0, 0x11, 0x00


	//----- nvinfo : EIATTR_KPARAM_INFO
	.align		4
.L_17:
        /*0028*/ 	.byte	0x04, 0x17
        /*002a*/ 	.short	(.L_19 - .L_18)
.L_18:
        /*002c*/ 	.word	0x00000000
        /*0030*/ 	.short	0x0001
        /*0032*/ 	.short	0x0008
        /*0034*/ 	.byte	0x00, 0xf0, 0x21, 0x00


	//----- nvinfo : EIATTR_KPARAM_INFO
	.align		4
.L_19:
        /*0038*/ 	.byte	0x04, 0x17
        /*003a*/ 	.short	(.L_21 - .L_20)
.L_20:
        /*003c*/ 	.word	0x00000000
        /*0040*/ 	.short	0x0000
        /*0042*/ 	.short	0x0000
        /*0044*/ 	.byte	0x00, 0xf0, 0x21, 0x00


	//----- nvinfo : EIATTR_SPARSE_MMA_MASK
	.align		4
.L_21:
        /*0048*/ 	.byte	0x03, 0x50
        /*004a*/ 	.short	0x0000


	//----- nvinfo : EIATTR_MAXREG_COUNT
	.align		4
        /*004c*/ 	.byte	0x03, 0x1b
        /*004e*/ 	.short	0x00ff


	//----- nvinfo : EIATTR_MERCURY_ISA_VERSION
	.align		4
        /*0050*/ 	.byte	0x03, 0x5f
        /*0052*/ 	.short	0x0101


	//----- nvinfo : EIATTR_VRC_CTA_INIT_COUNT
	.align		4
        /*0054*/ 	.byte	0x02, 0x4a
	.zero		1
	.zero		1


	//----- nvinfo : EIATTR_EXIT_INSTR_OFFSETS
	.align		4
        /*0058*/ 	.byte	0x04, 0x1c
        /*005a*/ 	.short	(.L_23 - .L_22)


	//   ....[0]....
.L_22:
        /*005c*/ 	.word	0x000000b0


	//   ....[1]....
        /*0060*/ 	.word	0x00000960


	//   ....[2]....
        /*0064*/ 	.word	0x000009a0


	//----- nvinfo : EIATTR_CBANK_PARAM_SIZE
	.align		4
.L_23:
        /*0068*/ 	.byte	0x03, 0x19
        /*006a*/ 	.short	0x0018


	//----- nvinfo : EIATTR_PARAM_CBANK
	.align		4
        /*006c*/ 	.byte	0x04, 0x0a
        /*006e*/ 	.short	(.L_25 - .L_24)
	.align		4
.L_24:
        /*0070*/ 	.word	index@(.nv.constant0._Z12conwayThreadPcS_ii)
        /*0074*/ 	.short	0x0380
        /*0076*/ 	.short	0x0018


	//----- nvinfo : EIATTR_SW_WAR
	.align		4
.L_25:
        /*0078*/ 	.byte	0x04, 0x36
        /*007a*/ 	.short	(.L_27 - .L_26)
.L_26:
        /*007c*/ 	.word	0x00000008
.L_27:


//--------------------- .nv.info._Z9addKernelPiPKiS1_ --------------------------
	.section	.nv.info._Z9addKernelPiPKiS1_,"",@"SHT_CUDA_INFO"
	.sectionflags	@""
	.align	4


	//----- nvinfo : EIATTR_CUDA_API_VERSION
	.align		4
        /*0000*/ 	.byte	0x04, 0x37
        /*0002*/ 	.short	(.L_29 - .L_28)
.L_28:
        /*0004*/ 	.word	0x00000082


	//----- nvinfo : EIATTR_KPARAM_INFO
	.align		4
.L_29:
        /*0008*/ 	.byte	0x04, 0x17
        /*000a*/ 	.short	(.L_31 - .L_30)
.L_30:
        /*000c*/ 	.word	0x00000000
        /*0010*/ 	.short	0x0002
        /*0012*/ 	.short	0x0010
        /*0014*/ 	.byte	0x00, 0xf0, 0x21, 0x00


	//----- nvinfo : EIATTR_KPARAM_INFO
	.align		4
.L_31:
        /*0018*/ 	.byte	0x04, 0x17
        /*001a*/ 	.short	(.L_33 - .L_32)
.L_32:
        /*001c*/ 	.word	0x00000000
        /*0020*/ 	.short	0x0001
        /*0022*/ 	.short	0x0008
        /*0024*/ 	.byte	0x00, 0xf0, 0x21, 0x00


	//----- nvinfo : EIATTR_KPARAM_INFO
	.align		4
.L_33:
        /*0028*/ 	.byte	0x04, 0x17
        /*002a*/ 	.short	(.L_35 - .L_34)
.L_34:
        /*002c*/ 	.word	0x00000000
        /*0030*/ 	.short	0x0000
        /*0032*/ 	.short	0x0000
        /*0034*/ 	.byte	0x00, 0xf0, 0x21, 0x00


	//----- nvinfo : EIATTR_SPARSE_MMA_MASK
	.align		4
.L_35:
        /*0038*/ 	.byte	0x03, 0x50
        /*003a*/ 	.short	0x0000


	//----- nvinfo : EIATTR_MAXREG_COUNT
	.align		4
        /*003c*/ 	.byte	0x03, 0x1b
        /*003e*/ 	.short	0x00ff


	//----- nvinfo : EIATTR_MERCURY_ISA_VERSION
	.align		4
        /*0040*/ 	.byte	0x03, 0x5f
        /*0042*/ 	.short	0x0101


	//----- nvinfo : EIATTR_VRC_CTA_INIT_COUNT
	.align		4
        /*0044*/ 	.byte	0x02, 0x4a
	.zero		1
	.zero		1


	//----- nvinfo : EIATTR_EXIT_INSTR_OFFSETS
	.align		4
        /*0048*/ 	.byte	0x04, 0x1c
        /*004a*/ 	.short	(.L_37 - .L_36)


	//   ....[0]....
.L_36:
        /*004c*/ 	.word	0x000000e0


	//----- nvinfo : EIATTR_CBANK_PARAM_SIZE
	.align		4
.L_37:
        /*0050*/ 	.byte	0x03, 0x19
        /*0052*/ 	.short	0x0018


	//----- nvinfo : EIATTR_PARAM_CBANK
	.align		4
        /*0054*/ 	.byte	0x04, 0x0a
        /*0056*/ 	.short	(.L_39 - .L_38)
	.align		4
.L_38:
        /*0058*/ 	.word	index@(.nv.constant0._Z9addKernelPiPKiS1_)
        /*005c*/ 	.short	0x0380
        /*005e*/ 	.short	0x0018


	//----- nvinfo : EIATTR_SW_WAR
	.align		4
.L_39:
        /*0060*/ 	.byte	0x04, 0x36
        /*0062*/ 	.short	(.L_41 - .L_40)
.L_40:
        /*0064*/ 	.word	0x00000008
.L_41:


//--------------------- .nv.callgraph             --------------------------
	.section	.nv.callgraph,"",@"SHT_CUDA_CALLGRAPH"
	.align	4
	.sectionentsize	8
	.align		4
        /*0000*/ 	.word	0x00000000
	.align		4
        /*0004*/ 	.word	0xffffffff
	.align		4
        /*0008*/ 	.word	0x00000000
	.align		4
        /*000c*/ 	.word	0xfffffffe
	.align		4
        /*0010*/ 	.word	0x00000000
	.align		4
        /*0014*/ 	.word	0xfffffffd
	.align		4
        /*0018*/ 	.word	0x00000000
	.align		4
        /*001c*/ 	.word	0xfffffffc


//--------------------- .text._Z12conwayThreadPcS_ii --------------------------
	.section	.text._Z12conwayThreadPcS_ii,"ax",@progbits
	.align	128
.text._Z12conwayThreadPcS_ii:
        .type           _Z12conwayThreadPcS_ii,@function
        .size           _Z12conwayThreadPcS_ii,(.L_x_2 - _Z12conwayThreadPcS_ii)
        .other          _Z12conwayThreadPcS_ii,@"STO_CUDA_ENTRY STV_DEFAULT"
_Z12conwayThreadPcS_ii:
[----:B------:R-:W-:Y:S01]  /*0000*/  LDC R1, c[0x0][0x37c] ;  /* 0x0000df00ff017b82 */ /* 0x000fe20000000800 */
[----:B------:R-:W0:Y:S07]  /*0010*/  S2R R17, SR_TID.X ;  /* 0x0000000000117919 */ /* 0x000e2e0000002100 */
[----:B------:R-:W1:Y:S08]  /*0020*/  S2UR UR4, SR_CTAID.X ;  /* 0x00000000000479c3 */ /* 0x000e700000002500 */
[----:B------:R-:W2:Y:S08]  /*0030*/  LDC R4, c[0x0][0x360] ;  /* 0x0000d800ff047b82 */ /* 0x000eb00000000800 */
[----:B------:R-:W3:Y:S01]  /*0040*/  LDC.64 R2, c[0x0][0x390] ;  /* 0x0000e400ff027b82 */ /* 0x000ee20000000a00 */
[----:B-1----:R-:W-:Y:S01]  /*0050*/  ULOP3.LUT UR4, UR4, 0xffff, URZ, 0xc0, !UPT ;  /* 0x0000ffff04047892 */ /* 0x002fe2000f8ec0ff */
[----:B0-----:R-:W-:-:S02]  /*0060*/  LOP3.LUT R17, R17, 0xffff, RZ, 0xc0, !PT ;  /* 0x0000ffff11117812 */ /* 0x001fc400078ec0ff */
[----:B--2---:R-:W-:-:S05]  /*0070*/  LOP3.LUT R4, R4, 0xffff, RZ, 0xc0, !PT ;  /* 0x0000ffff04047812 */ /* 0x004fca00078ec0ff */
[----:B------:R-:W-:Y:S02]  /*0080*/  IMAD R17, R4, UR4, R17 ;  /* 0x0000000404117c24 */ /* 0x000fe4000f8e0211 */
[----:B---3--:R-:W-:-:S05]  /*0090*/  IMAD R0, R3, R2, RZ ;  /* 0x0000000203007224 */ /* 0x008fca00078e02ff */
[----:B------:R-:W-:-:S13]  /*00a0*/  ISETP.GE.AND P0, PT, R17, R0, PT ;  /* 0x000000001100720c */ /* 0x000fda0003f06270 */
[----:B------:R-:W-:Y:S05]  /*00b0*/  @P0 EXIT ;  /* 0x000000000000094d */ /* 0x000fea0003800000 */
[----:B------:R-:W-:Y:S01]  /*00c0*/  IABS R0, R3 ;  /* 0x0000000300007213 */ /* 0x000fe20000000000 */
[----:B------:R-:W-:Y:S01]  /*00d0*/  VIADD R19, R3, 0xffffffff ;  /* 0xffffffff03137836 */ /* 0x000fe20000000000 */
[----:B------:R-:W-:Y:S01]  /*00e0*/  IABS R4, R2 ;  /* 0x0000000200047213 */ /* 0x000fe20000000000 */
[----:B------:R-:W0:Y:S01]  /*00f0*/  LDCU.64 UR4, c[0x0][0x358] ;  /* 0x00006b00ff0477ac */ /* 0x000e220008000a00 */
[----:B------:R-:W1:Y:S01]  /*0100*/  I2F.RP R5, R0 ;  /* 0x0000000000057306 */ /* 0x000e620000209400 */
[----:B------:R-:W-:Y:S01]  /*0110*/  ISETP.GE.AND P3, PT, R17, RZ, PT ;  /* 0x000000ff1100720c */ /* 0x000fe20003f66270 */
[----:B------:R-:W2:Y:S06]  /*0120*/  LDCU.128 UR8, c[0x0][0x380] ;  /* 0x00007000ff0877ac */ /* 0x000eac0008000c00 */
[----:B------:R-:W3:Y:S08]  /*0130*/  I2F.RP R10, R4 ;  /* 0x00000004000a7306 */ /* 0x000ef00000209400 */
[----:B-1----:R-:W1:Y:S08]  /*0140*/  MUFU.RCP R5, R5 ;  /* 0x0000000500057308 */ /* 0x002e700000001000 */
[----:B---3--:R-:W3:Y:S01]  /*0150*/  MUFU.RCP R10, R10 ;  /* 0x0000000a000a7308 */ /* 0x008ee20000001000 */
[----:B-1----:R-:W-:Y:S01]  /*0160*/  VIADD R6, R5, 0xffffffe ;  /* 0x0ffffffe05067836 */ /* 0x002fe20000000000 */
[----:B------:R-:W-:-:S06]  /*0170*/  IABS R5, R17 ;  /* 0x0000001100057213 */ /* 0x000fcc0000000000 */
[----:B------:R1:W4:Y:S01]  /*0180*/  F2I.FTZ.U32.TRUNC.NTZ R7, R6 ;  /* 0x0000000600077305 */ /* 0x000322000021f000 */
[----:B---3--:R-:W-:-:S07]  /*0190*/  VIADD R8, R10, 0xffffffe ;  /* 0x0ffffffe0a087836 */ /* 0x008fce0000000000 */
[----:B------:R3:W5:Y:S01]  /*01a0*/  F2I.FTZ.U32.TRUNC.NTZ R9, R8 ;  /* 0x0000000800097305 */ /* 0x000762000021f000 */
[----:B-1----:R-:W-:Y:S02]  /*01b0*/  IMAD.MOV.U32 R6, RZ, RZ, RZ ;  /* 0x000000ffff067224 */ /* 0x002fe400078e00ff */
[----:B----4-:R-:W-:Y:S02]  /*01c0*/  IMAD.MOV R11, RZ, RZ, -R7 ;  /* 0x000000ffff0b7224 */ /* 0x010fe400078e0a07 */
[----:B---3--:R-:W-:Y:S02]  /*01d0*/  IMAD.MOV.U32 R8, RZ, RZ, RZ ;  /* 0x000000ffff087224 */ /* 0x008fe400078e00ff */
[----:B------:R-:W-:Y:S02]  /*01e0*/  IMAD R11, R11, R0, RZ ;  /* 0x000000000b0b7224 */ /* 0x000fe400078e02ff */
[----:B-----5:R-:W-:Y:S02]  /*01f0*/  IMAD.MOV R13, RZ, RZ, -R9 ;  /* 0x000000ffff0d7224 */ /* 0x020fe400078e0a09 */
[----:B------:R-:W-:-:S04]  /*0200*/  IMAD.HI.U32 R6, R7, R11, R6 ;  /* 0x0000000b07067227 */ /* 0x000fc800078e0006 */
[----:B------:R-:W-:Y:S02]  /*0210*/  IMAD R13, R13, R4, RZ ;  /* 0x000000040d0d7224 */ /* 0x000fe400078e02ff */
[----:B------:R-:W-:-:S04]  /*0220*/  IMAD.HI.U32 R6, R6, R5, RZ ;  /* 0x0000000506067227 */ /* 0x000fc800078e00ff */
[----:B------:R-:W-:-:S04]  /*0230*/  IMAD.HI.U32 R8, R9, R13, R8 ;  /* 0x0000000d09087227 */ /* 0x000fc800078e0008 */
[----:B------:R-:W-:Y:S02]  /*0240*/  IMAD.MOV R6, RZ, RZ, -R6 ;  /* 0x000000ffff067224 */ /* 0x000fe400078e0a06 */
[----:B------:R-:W-:-:S04]  /*0250*/  IMAD.HI.U32 R8, R8, R5, RZ ;  /* 0x0000000508087227 */ /* 0x000fc800078e00ff */
[----:B------:R-:W-:Y:S02]  /*0260*/  IMAD R16, R0, R6, R5 ;  /* 0x0000000600107224 */ /* 0x000fe400078e0205 */
[----:B------:R-:W-:-:S03]  /*0270*/  IMAD.MOV R7, RZ, RZ, -R8 ;  /* 0x000000ffff077224 */ /* 0x000fc600078e0a08 */
[----:B------:R-:W-:Y:S01]  /*0280*/  ISETP.GT.U32.AND P0, PT, R0, R16, PT ;  /* 0x000000100000720c */ /* 0x000fe20003f04070 */
[----:B------:R-:W-:-:S05]  /*0290*/  IMAD R5, R4, R7, R5 ;  /* 0x0000000704057224 */ /* 0x000fca00078e0205 */
[----:B------:R-:W-:-:S07]  /*02a0*/  ISETP.GT.U32.AND P4, PT, R4, R5, PT ;  /* 0x000000050400720c */ /* 0x000fce0003f84070 */
[----:B------:R-:W-:Y:S01]  /*02b0*/  @!P0 IMAD.IADD R16, R16, 0x1, -R0 ;  /* 0x0000000110108824 */ /* 0x000fe200078e0a00 */
[----:B------:R-:W-:-:S04]  /*02c0*/  ISETP.NE.AND P0, PT, R3, RZ, PT ;  /* 0x000000ff0300720c */ /* 0x000fc80003f05270 */
[----:B------:R-:W-:Y:S01]  /*02d0*/  ISETP.GT.U32.AND P2, PT, R0, R16, PT ;  /* 0x000000100000720c */ /* 0x000fe20003f44070 */
[----:B------:R-:W-:Y:S02]  /*02e0*/  @!P4 IMAD.IADD R5, R5, 0x1, -R4 ;  /* 0x000000010505c824 */ /* 0x000fe400078e0a04 */
[----:B------:R-:W-:-:S03]  /*02f0*/  @!P4 VIADD R8, R8, 0x1 ;  /* 0x000000010808c836 */ /* 0x000fc60000000000 */
[----:B------:R-:W-:Y:S01]  /*0300*/  ISETP.GE.U32.AND P1, PT, R5, R4, PT ;  /* 0x000000040500720c */ /* 0x000fe20003f26070 */
[----:B------:R-:W-:Y:S01]  /*0310*/  VIADD R5, R2, 0xffffffff ;  /* 0xffffffff02057836 */ /* 0x000fe20000000000 */
[----:B------:R-:W-:-:S04]  /*0320*/  LOP3.LUT R4, R17, R2, RZ, 0x3c, !PT ;  /* 0x0000000211047212 */ /* 0x000fc800078e3cff */
[----:B------:R-:W-:Y:S01]  /*0330*/  ISETP.GE.AND P5, PT, R4, RZ, PT ;  /* 0x000000ff0400720c */ /* 0x000fe20003fa6270 */
[----:B------:R-:W-:Y:S01]  /*0340*/  @!P2 IMAD.IADD R16, R16, 0x1, -R0 ;  /* 0x000000011010a824 */ /* 0x000fe200078e0a00 */
[----:B------:R-:W-:-:S03]  /*0350*/  ISETP.NE.AND P2, PT, R2, RZ, PT ;  /* 0x000000ff0200720c */ /* 0x000fc60003f45270 */
[----:B------:R-:W-:Y:S01]  /*0360*/  @!P3 IMAD.MOV R16, RZ, RZ, -R16 ;  /* 0x000000ffff10b224 */ /* 0x000fe200078e0a10 */
[----:B------:R-:W-:Y:S01]  /*0370*/  @!P0 LOP3.LUT R16, RZ, R3, RZ, 0x33, !PT ;  /* 0x00000003ff108212 */ /* 0x000fe200078e33ff */
[----:B------:R-:W-:-:S03]  /*0380*/  @P1 VIADD R8, R8, 0x1 ;  /* 0x0000000108081836 */ /* 0x000fc60000000000 */
[----:B------:R-:W-:Y:S01]  /*0390*/  ISETP.NE.AND P6, PT, R16, RZ, PT ;  /* 0x000000ff1000720c */ /* 0x000fe20003fc5270 */
[----:B------:R-:W-:Y:S01]  /*03a0*/  IMAD.MOV.U32 R0, RZ, RZ, R8 ;  /* 0x000000ffff007224 */ /* 0x000fe200078e0008 */
[----:B------:R-:W-:Y:S02]  /*03b0*/  ISETP.NE.AND P3, PT, R19, R16, PT ;  /* 0x000000101300720c */ /* 0x000fe40003f65270 */
[----:B------:R-:W-:Y:S01]  /*03c0*/  SEL R20, RZ, 0x1, !P6 ;  /* 0x00000001ff147807 */ /* 0x000fe20007000000 */
[----:B------:R-:W-:Y:S01]  /*03d0*/  @!P5 IMAD.MOV R0, RZ, RZ, -R0 ;  /* 0x000000ffff00d224 */ /* 0x000fe200078e0a00 */
[----:B------:R-:W-:Y:S02]  /*03e0*/  @!P2 LOP3.LUT R0, RZ, R2, RZ, 0x33, !PT ;  /* 0x00000002ff00a212 */ /* 0x000fe400078e33ff */
[----:B------:R-:W-:Y:S02]  /*03f0*/  P2R R18, PR, RZ, 0x40 ;  /* 0x00000040ff127803 */ /* 0x000fe40000000000 */
[----:B------:R-:W-:-:S02]  /*0400*/  ISETP.NE.AND P0, PT, R0, RZ, PT ;  /* 0x000000ff0000720c */ /* 0x000fc40003f05270 */
[----:B------:R-:W-:Y:S01]  /*0410*/  ISETP.NE.AND P4, PT, R5, R0, PT ;  /* 0x000000000500720c */ /* 0x000fe20003f85270 */
[----:B------:R-:W1:Y:S01]  /*0420*/  @P6 LDC.64 R6, c[0x0][0x380] ;  /* 0x0000e000ff066b82 */ /* 0x000e620000000a00 */
[----:B------:R-:W-:Y:S01]  /*0430*/  ISETP.NE.U32.AND P1, PT, R20, RZ, P0 ;  /* 0x000000ff1400720c */ /* 0x000fe20000725070 */
[----:B------:R-:W-:Y:S01]  /*0440*/  @P6 IMAD R2, R0, R3, R16 ;  /* 0x0000000300026224 */ /* 0x000fe200078e0210 */
[----:B------:R-:W-:-:S05]  /*0450*/  ISETP.NE.AND P2, PT, R19, R16, P0 ;  /* 0x000000101300720c */ /* 0x000fca0000745270 */
[----:B------:R-:W3:Y:S02]  /*0460*/  @P3 LDC.64 R12, c[0x0][0x380] ;  /* 0x0000e000ff0c3b82 */ /* 0x000ee40000000a00 */
[----:B------:R-:W-:-:S04]  /*0470*/  @P0 VIADD R22, R0, 0xffffffff ;  /* 0xffffffff00160836 */ /* 0x000fc80000000000 */
[----:B------:R-:W-:Y:S02]  /*0480*/  @P1 VIADD R14, R0, 0xffffffff ;  /* 0xffffffff000e1836 */ /* 0x000fe40000000000 */
[----:B------:R-:W4:Y:S01]  /*0490*/  @P1 LDC.64 R8, c[0x0][0x380] ;  /* 0x0000e000ff081b82 */ /* 0x000f220000000a00 */
[-CC-:B------:R-:W-:Y:S02]  /*04a0*/  @P0 IMAD R22, R22, R3.reuse, R16.reuse ;  /* 0x0000000316160224 */ /* 0x180fe400078e0210 */
[----:B------:R-:W-:-:S05]  /*04b0*/  @P1 IMAD R21, R14, R3, R16 ;  /* 0x000000030e151224 */ /* 0x000fca00078e0210 */
[----:B------:R-:W5:Y:S01]  /*04c0*/  @P0 LDC.64 R10, c[0x0][0x380] ;  /* 0x0000e000ff0a0b82 */ /* 0x000f620000000a00 */
[----:B-1----:R-:W-:-:S04]  /*04d0*/  @P6 IADD3 R6, P5, PT, R2, R6, RZ ;  /* 0x0000000602066210 */ /* 0x002fc80007fbe0ff */
[----:B------:R-:W-:Y:S01]  /*04e0*/  @P6 LEA.HI.X.SX32 R7, R2, R7, 0x1, P5 ;  /* 0x0000000702076211 */ /* 0x000fe200028f0eff */
[----:B------:R-:W-:Y:S02]  /*04f0*/  @P2 VIADD R2, R0, 0xffffffff ;  /* 0xffffffff00022836 */ /* 0x000fe40000000000 */
[----:B------:R-:W1:Y:S02]  /*0500*/  @P2 LDC.64 R4, c[0x0][0x380] ;  /* 0x0000e000ff042b82 */ /* 0x000e640000000a00 */
[----:B------:R-:W-:Y:S01]  /*0510*/  @P2 IMAD R23, R2, R3, R16 ;  /* 0x0000000302172224 */ /* 0x000fe200078e0210 */
[----:B------:R-:W-:Y:S02]  /*0520*/  P2R R2, PR, RZ, 0x1 ;  /* 0x00000001ff027803 */ /* 0x000fe40000000000 */
[----:B----4-:R-:W-:-:S03]  /*0530*/  @P1 IADD3 R8, P5, PT, R21, R8, RZ ;  /* 0x0000000815081210 */ /* 0x010fc60007fbe0ff */
[----:B------:R-:W4:Y:S01]  /*0540*/  @P4 LDC.64 R14, c[0x0][0x380] ;  /* 0x0000e000ff0e4b82 */ /* 0x000f220000000a00 */
[----:B------:R-:W-:Y:S02]  /*0550*/  @P1 LEA.HI.X.SX32 R9, R21, R9, 0x1, P5 ;  /* 0x0000000915091211 */ /* 0x000fe400028f0eff */
[----:B------:R-:W-:Y:S02]  /*0560*/  P2R R21, PR, RZ, 0x2 ;  /* 0x00000002ff157803 */ /* 0x000fe40000000000 */
[----:B-----5:R-:W-:-:S04]  /*0570*/  @P0 IADD3 R10, P5, PT, R22, R10, RZ ;  /* 0x0000000a160a0210 */ /* 0x020fc80007fbe0ff */
[----:B------:R-:W-:Y:S01]  /*0580*/  @P0 LEA.HI.X.SX32 R11, R22, R11, 0x1, P5 ;  /* 0x0000000b160b0211 */ /* 0x000fe200028f0eff */
[----:B------:R-:W-:Y:S01]  /*0590*/  @P4 VIADD R22, R0, 0x1 ;  /* 0x0000000100164836 */ /* 0x000fe20000000000 */
[----:B------:R-:W-:Y:S01]  /*05a0*/  ISETP.NE.AND P0, PT, R18, RZ, PT ;  /* 0x000000ff1200720c */ /* 0x000fe20003f05270 */
[-CC-:B------:R-:W-:Y:S01]  /*05b0*/  @P3 IMAD R18, R0, R3.reuse, R16.reuse ;  /* 0x0000000300123224 */ /* 0x180fe200078e0210 */
[----:B-1----:R-:W-:Y:S01]  /*05c0*/  @P2 IADD3 R4, P5, PT, R23, R4, RZ ;  /* 0x0000000417042210 */ /* 0x002fe20007fbe0ff */
[----:B------:R-:W-:-:S03]  /*05d0*/  @P4 IMAD R22, R22, R3, R16 ;  /* 0x0000000316164224 */ /* 0x000fc600078e0210 */
[----:B------:R-:W-:Y:S02]  /*05e0*/  @P2 LEA.HI.X.SX32 R5, R23, R5, 0x1, P5 ;  /* 0x0000000517052211 */ /* 0x000fe400028f0eff */
[----:B---3--:R-:W-:-:S03]  /*05f0*/  @P3 IADD3 R12, P5, PT, R18, R12, RZ ;  /* 0x0000000c120c3210 */ /* 0x008fc60007fbe0ff */
[----:B0-----:R-:W3:Y:S01]  /*0600*/  @P2 LDG.E.S8 R4, desc[UR4][R4.64+0x1] ;  /* 0x0000010404042981 */ /* 0x001ee2000c1e1300 */
[----:B------:R-:W-:Y:S02]  /*0610*/  @P3 LEA.HI.X.SX32 R13, R18, R13, 0x1, P5 ;  /* 0x0000000d120d3211 */ /* 0x000fe400028f0eff */
[C---:B----4-:R-:W-:Y:S01]  /*0620*/  @P4 IADD3 R14, P5, PT, R22.reuse, R14, RZ ;  /* 0x0000000e160e4210 */ /* 0x050fe20007fbe0ff */
[----:B------:R-:W4:Y:S03]  /*0630*/  @P0 LDG.E.S8 R6, desc[UR4][R6.64+-0x1] ;  /* 0xffffff0406060981 */ /* 0x000f26000c1e1300 */
[----:B------:R-:W-:Y:S01]  /*0640*/  @P4 LEA.HI.X.SX32 R15, R22, R15, 0x1, P5 ;  /* 0x0000000f160f4211 */ /* 0x000fe200028f0eff */
[----:B------:R-:W5:Y:S01]  /*0650*/  @P3 LDG.E.S8 R12, desc[UR4][R12.64+0x1] ;  /* 0x000001040c0c3981 */ /* 0x000f62000c1e1300 */
[----:B------:R-:W-:-:S03]  /*0660*/  ISETP.NE.AND P5, PT, R19, R16, P4 ;  /* 0x000000101300720c */ /* 0x000fc600027a5270 */
[----:B------:R-:W3:Y:S10]  /*0670*/  @P4 LDG.E.S8 R14, desc[UR4][R14.64] ;  /* 0x000000040e0e4981 */ /* 0x000ef4000c1e1300 */
[----:B------:R-:W0:Y:S01]  /*0680*/  @P5 LDC.64 R18, c[0x0][0x380] ;  /* 0x0000e000ff125b82 */ /* 0x000e220000000a00 */
[----:B------:R-:W-:-:S04]  /*0690*/  @P5 VIADD R22, R0, 0x1 ;  /* 0x0000000100165836 */ /* 0x000fc80000000000 */
[----:B------:R-:W-:-:S05]  /*06a0*/  @P5 IMAD R22, R22, R3, R16 ;  /* 0x0000000316165224 */ /* 0x000fca00078e0210 */
[----:B0-----:R-:W-:-:S04]  /*06b0*/  @P5 IADD3 R18, P6, PT, R22, R18, RZ ;  /* 0x0000001216125210 */ /* 0x001fc80007fde0ff */
[----:B------:R-:W-:Y:S02]  /*06c0*/  @P5 LEA.HI.X.SX32 R19, R22, R19, 0x1, P6 ;  /* 0x0000001316135211 */ /* 0x000fe400030f0eff */
[----:B------:R-:W-:-:S03]  /*06d0*/  ISETP.NE.U32.AND P6, PT, R20, RZ, P4 ;  /* 0x000000ff1400720c */ /* 0x000fc600027c5070 */
[----:B------:R-:W3:Y:S10]  /*06e0*/  @P5 LDG.E.S8 R18, desc[UR4][R18.64+0x1] ;  /* 0x0000010412125981 */ /* 0x000ef4000c1e1300 */
[----:B------:R-:W0:Y:S01]  /*06f0*/  @P6 LDC.64 R22, c[0x0][0x380] ;  /* 0x0000e000ff166b82 */ /* 0x000e220000000a00 */
[----:B------:R-:W-:-:S04]  /*0700*/  @P6 VIADD R0, R0, 0x1 ;  /* 0x0000000100006836 */ /* 0x000fc80000000000 */
[----:B------:R-:W-:-:S05]  /*0710*/  @P6 IMAD R0, R0, R3, R16 ;  /* 0x0000000300006224 */ /* 0x000fca00078e0210 */
[----:B0-----:R-:W-:-:S04]  /*0720*/  @P6 IADD3 R22, P1, PT, R0, R22, RZ ;  /* 0x0000001600166210 */ /* 0x001fc80007f3e0ff */
[----:B------:R-:W-:Y:S02]  /*0730*/  @P6 LEA.HI.X.SX32 R23, R0, R23, 0x1, P1 ;  /* 0x0000001700176211 */ /* 0x000fe400008f0eff */
[----:B------:R-:W-:-:S03]  /*0740*/  SHF.R.S32.HI R0, RZ, 0x1f, R17 ;  /* 0x0000001fff007819 */ /* 0x000fc60000011411 */
[----:B------:R-:W3:Y:S01]  /*0750*/  @P6 LDG.E.S8 R22, desc[UR4][R22.64+-0x1] ;  /* 0xffffff0416166981 */ /* 0x000ee2000c1e1300 */
[----:B----4-:R-:W-:-:S04]  /*0760*/  @P0 ISETP.EQ.AND P1, PT, R6, 0x1, PT ;  /* 0x000000010600080c */ /* 0x010fc80003f22270 */
[----:B------:R-:W-:Y:S02]  /*0770*/  @P0 SEL R3, RZ, 0xffffffff, !P1 ;  /* 0xffffffffff030807 */ /* 0x000fe40004800000 */
[----:B--2---:R-:W-:-:S04]  /*0780*/  IADD3 R24, P1, PT, R17, UR8, RZ ;  /* 0x0000000811187c10 */ /* 0x004fc8000ff3e0ff */
[----:B------:R-:W-:Y:S02]  /*0790*/  IADD3.X R25, PT, PT, R0, UR9, RZ, P1, !PT ;  /* 0x0000000900197c10 */ /* 0x000fe40008ffe4ff */
[----:B------:R-:W-:Y:S01]  /*07a0*/  ISETP.NE.AND P1, PT, R21, RZ, PT ;  /* 0x000000ff1500720c */ /* 0x000fe20003f25270 */
[----:B------:R-:W-:Y:S02]  /*07b0*/  @P0 IMAD.MOV R3, RZ, RZ, -R3 ;  /* 0x000000ffff030224 */ /* 0x000fe400078e0a03 */
[----:B------:R-:W2:Y:S10]  /*07c0*/  LDG.E.S8 R24, desc[UR4][R24.64] ;  /* 0x0000000418187981 */ /* 0x000eb4000c1e1300 */
[----:B------:R-:W4:Y:S01]  /*07d0*/  @P1 LDG.E.S8 R8, desc[UR4][R8.64+-0x1] ;  /* 0xffffff0408081981 */ /* 0x000f22000c1e1300 */
[----:B------:R-:W-:Y:S01]  /*07e0*/  @!P0 IMAD.MOV.U32 R3, RZ, RZ, RZ ;  /* 0x000000ffff038224 */ /* 0x000fe200078e00ff */
[----:B----4-:R-:W-:-:S13]  /*07f0*/  ISETP.NE.OR P0, PT, R8, 0x1, !P1 ;  /* 0x000000010800780c */ /* 0x010fda0004f05670 */
[----:B------:R-:W-:Y:S01]  /*0800*/  @!P0 VIADD R3, R3, 0x1 ;  /* 0x0000000103038836 */ /* 0x000fe20000000000 */
[----:B------:R-:W-:-:S13]  /*0810*/  ISETP.NE.AND P0, PT, R2, RZ, PT ;  /* 0x000000ff0200720c */ /* 0x000fda0003f05270 */
[----:B------:R-:W4:Y:S02]  /*0820*/  @P0 LDG.E.S8 R10, desc[UR4][R10.64] ;  /* 0x000000040a0a0981 */ /* 0x000f24000c1e1300 */
[----:B----4-:R-:W-:Y:S02]  /*0830*/  ISETP.NE.OR P1, PT, R10, 0x1, !P0 ;  /* 0x000000010a00780c */ /* 0x010fe40004725670 */
[----:B-----5:R-:W-:-:S11]  /*0840*/  ISETP.NE.OR P0, PT, R12, 0x1, !P3 ;  /* 0x000000010c00780c */ /* 0x020fd60005f05670 */
[----:B------:R-:W-:Y:S01]  /*0850*/  @!P1 VIADD R3, R3, 0x1 ;  /* 0x0000000103039836 */ /* 0x000fe20000000000 */
[----:B---3--:R-:W-:Y:S02]  /*0860*/  ISETP.NE.OR P1, PT, R4, 0x1, !P2 ;  /* 0x000000010400780c */ /* 0x008fe40005725670 */
[----:B------:R-:W-:-:S11]  /*0870*/  ISETP.NE.OR P2, PT, R22, 0x1, !P6 ;  /* 0x000000011600780c */ /* 0x000fd60007745670 */
[----:B------:R-:W-:Y:S01]  /*0880*/  @!P1 VIADD R3, R3, 0x1 ;  /* 0x0000000103039836 */ /* 0x000fe20000000000 */
[----:B------:R-:W-:-:S03]  /*0890*/  ISETP.NE.OR P1, PT, R18, 0x1, !P5 ;  /* 0x000000011200780c */ /* 0x000fc60006f25670 */
[----:B------:R-:W-:Y:S01]  /*08a0*/  @!P0 VIADD R3, R3, 0x1 ;  /* 0x0000000103038836 */ /* 0x000fe20000000000 */
[----:B------:R-:W-:-:S09]  /*08b0*/  ISETP.NE.OR P0, PT, R14, 0x1, !P4 ;  /* 0x000000010e00780c */ /* 0x000fd20006705670 */
[----:B------:R-:W-:Y:S01]  /*08c0*/  @!P1 VIADD R3, R3, 0x1 ;  /* 0x0000000103039836 */ /* 0x000fe20000000000 */
[----:B--2---:R-:W-:-:S03]  /*08d0*/  ISETP.NE.AND P1, PT, R24, 0x1, PT ;  /* 0x000000011800780c */ /* 0x004fc60003f25270 */
[----:B------:R-:W-:-:S04]  /*08e0*/  @!P0 VIADD R3, R3, 0x1 ;  /* 0x0000000103038836 */ /* 0x000fc80000000000 */
[----:B------:R-:W-:Y:S01]  /*08f0*/  @!P2 VIADD R3, R3, 0x1 ;  /* 0x000000010303a836 */ /* 0x000fe20000000000 */
[----:B------:R-:W-:-:S05]  /*0900*/  IADD3 R4, P2, PT, R17, UR10, RZ ;  /* 0x0000000a11047c10 */ /* 0x000fca000ff5e0ff */
[----:B------:R-:W-:Y:S01]  /*0910*/  @!P1 VIADD R2, R3, 0xfffffffe ;  /* 0xfffffffe03029836 */ /* 0x000fe20000000000 */
[----:B------:R-:W-:-:S04]  /*0920*/  IADD3.X R5, PT, PT, R0, UR11, RZ, P2, !PT ;  /* 0x0000000b00057c10 */ /* 0x000fc800097fe4ff */
[----:B------:R-:W-:-:S04]  /*0930*/  @!P1 ISETP.LE.U32.AND P0, PT, R2, 0x1, PT ;  /* 0x000000010200980c */ /* 0x000fc80003f03070 */
[----:B------:R-:W-:-:S05]  /*0940*/  @!P1 SEL R7, RZ, 0x1, !P0 ;  /* 0x00000001ff079807 */ /* 0x000fca0004000000 */
[----:B------:R0:W-:Y:S01]  /*0950*/  @!P1 STG.E.S8 desc[UR4][R4.64], R7 ;  /* 0x0000000704009986 */ /* 0x0001e2000c101304 */
[----:B------:R-:W-:Y:S05]  /*0960*/  @!P1 EXIT ;  /* 0x000000000000994d */ /* 0x000fea0003800000 */
[----:B------:R-:W-:-:S04]  /*0970*/  ISETP.EQ.AND P0, PT, R3, 0x3, PT ;  /* 0x000000030300780c */ /* 0x000fc80003f02270 */
[----:B------:R-:W-:-:S05]  /*0980*/  SEL R3, RZ, 0x1, !P0 ;  /* 0x00000001ff037807 */ /* 0x000fca0004000000 */
[----:B------:R-:W-:Y:S01]  /*0990*/  STG.E.S8 desc[UR4][R4.64], R3 ;  /* 0x0000000304007986 */ /* 0x000fe2000c101304 */
[----:B------:R-:W-:Y:S05]  /*09a0*/  EXIT ;  /* 0x000000000000794d */ /* 0x000fea0003800000 */
.L_x_0:
[----:B------:R-:W-:-:S00]  /*09b0*/  BRA `(.L_x_0) ;  /* 0xfffffffc00fc7947 */ /* 0x000fc0000383ffff */
[----:B------:R-:W-:-:S00]  /*09c0*/  NOP ;  /* 0x0000000000007918 */ /* 0x000fc00000000000 */
        /* <DEDUP_REMOVED lines=11> */
.L_x_2:


//--------------------- .text._Z9addKernelPiPKiS1_ --------------------------
	.section	.text._Z9addKernelPiPKiS1_,"ax",@progbits
	.align	128
.text._Z9addKernelPiPKiS1_:
        .type           _Z9addKernelPiPKiS1_,@function
        .size           _Z9addKernelPiPKiS1_,(.L_x_3 - _Z9addKernelPiPKiS1_)
        .other          _Z9addKernelPiPKiS1_,@"STO_CUDA_ENTRY STV_DEFAULT"
_Z9addKernelPiPKiS1_:
[----:B------:R-:W-:Y:S01]  /*0000*/  LDC R1, c[0x0][0x37c] ;  /* 0x0000df00ff017b82 */ /* 0x000fe20000000800 */
[----:B------:R-:W0:Y:S07]  /*0010*/  S2R R9, SR_TID.X ;  /* 0x0000000000097919 */ /* 0x000e2e0000002100 */
[----:B------:R-:W1:Y:S01]  /*0020*/  LDC.64 R2, c[0x0][0x388] ;  /* 0x0000e200ff027b82 */ /* 0x000e620000000a00 */
[----:B------:R-:W2:Y:S07]  /*0030*/  LDCU.64 UR4, c[0x0][0x358] ;  /* 0x00006b00ff0477ac */ /* 0x000eae0008000a00 */
[----:B------:R-:W3:Y:S08]  /*0040*/  LDC.64 R4, c[0x0][0x390] ;  /* 0x0000e400ff047b82 */ /* 0x000ef00000000a00 */
[----:B------:R-:W4:Y:S01]  /*0050*/  LDC.64 R6, c[0x0][0x380] ;  /* 0x0000e000ff067b82 */ /* 0x000f220000000a00 */
[----:B0-----:R-:W-:-:S05]  /*0060*/  LOP3.LUT R9, R9, 0xffff, RZ, 0xc0, !PT ;  /* 0x0000ffff09097812 */ /* 0x001fca00078ec0ff */
[----:B-1----:R-:W-:-:S04]  /*0070*/  IMAD.WIDE R2, R9, 0x4, R2 ;  /* 0x0000000409027825 */ /* 0x002fc800078e0202 */
[C---:B---3--:R-:W-:Y:S02]  /*0080*/  IMAD.WIDE R4, R9.reuse, 0x4, R4 ;  /* 0x0000000409047825 */ /* 0x048fe400078e0204 */
[----:B--2---:R-:W2:Y:S04]  /*0090*/  LDG.E R2, desc[UR4][R2.64] ;  /* 0x0000000402027981 */ /* 0x004ea8000c1e1900 */
[----:B------:R-:W2:Y:S01]  /*00a0*/  LDG.E R5, desc[UR4][R4.64] ;  /* 0x0000000404057981 */ /* 0x000ea2000c1e1900 */
[----:B----4-:R-:W-:Y:S01]  /*00b0*/  IMAD.WIDE R6, R9, 0x4, R6 ;  /* 0x0000000409067825 */ /* 0x010fe200078e0206 */
[----:B--2---:R-:W-:-:S05]  /*00c0*/  IADD3 R9, PT, PT, R2, R5, RZ ;  /* 0x0000000502097210 */ /* 0x004fca0007ffe0ff */
[----:B------:R-:W-:Y:S01]  /*00d0*/  STG.E desc[UR4][R6.64], R9 ;  /* 0x0000000906007986 */ /* 0x000fe2000c101904 */
[----:B------:R-:W-:Y:S05]  /*00e0*/  EXIT ;  /* 0x000000000000794d */ /* 0x000fea0003800000 */
.L_x_1:
        /* <DEDUP_REMOVED lines=9> */
.L_x_3:


//--------------------- .nv.shared.reserved.0     --------------------------
	.section	.nv.shared.reserved.0,"aw",@nobits
	.weak		__nv_reservedSMEM_offset_0_alias
	.size		__nv_reservedSMEM_offset_0_alias, 0, 64
	.other		__nv_reservedSMEM_offset_0_alias,@"STO_CUDA_RESERVED_SHARED STV_DEFAULT"
__nv_reservedSMEM_offset_0_alias:
	.zero		0
	.zero		64


//--------------------- .nv.constant0._Z12conwayThreadPcS_ii --------------------------
	.section	.nv.constant0._Z12conwayThreadPcS_ii,"a",@progbits
	.sectionflags	@""
	.align	4
.nv.constant0._Z12conwayThreadPcS_ii:
	.zero		920


//--------------------- .nv.constant0._Z9addKernelPiPKiS1_ --------------------------
	.section	.nv.constant0._Z9addKernelPiPKiS1_,"a",@progbits
	.sectionflags	@""
	.align	4
.nv.constant0._Z9addKernelPiPKiS1_:
	.zero		920


//--------------------- SYMBOLS --------------------------

	.type		.nv.reservedSmem.offset0,@object
	.size		.nv.reservedSmem.offset0,0x4
